//
// Generated by NVIDIA NVVM Compiler
//
// Compiler Build ID: CL-36424714
// Cuda compilation tools, release 13.0, V13.0.88
// Based on NVVM 20.0.0
//

.version 9.0
.target sm_100
.address_size 64

	// .globl	sigmoid_kernel

.visible .entry sigmoid_kernel(
	.param .u64 .ptr .align 1 sigmoid_kernel_param_0,
	.param .u64 .ptr .align 1 sigmoid_kernel_param_1,
	.param .u32 sigmoid_kernel_param_2
)
{
	.reg .pred 	%p<2>;
	.reg .b32 	%r<8>;
	.reg .b32 	%f<15>;
	.reg .b64 	%rd<8>;
	.reg .b64 	%fd<4>;

	ld.param.u64 	%rd1, [sigmoid_kernel_param_0];
	ld.param.u64 	%rd2, [sigmoid_kernel_param_1];
	ld.param.u32 	%r2, [sigmoid_kernel_param_2];
	mov.u32 	%r3, %ctaid.x;
	mov.u32 	%r4, %ntid.x;
	mov.u32 	%r5, %tid.x;
	mad.lo.s32 	%r1, %r3, %r4, %r5;
	setp.ge.s32 	%p1, %r1, %r2;
	@%p1 bra 	$L__BB0_2;
	cvta.to.global.u64 	%rd3, %rd1;
	cvta.to.global.u64 	%rd4, %rd2;
	mul.wide.s32 	%rd5, %r1, 4;
	add.s64 	%rd6, %rd3, %rd5;
	ld.global.nc.f32 	%f1, [%rd6];
	fma.rn.f32 	%f2, %f1, 0fBBBB989D, 0f3F000000;
	cvt.sat.f32.f32 	%f3, %f2;
	mov.f32 	%f4, 0f4B400001;
	mov.f32 	%f5, 0f437C0000;
	fma.rm.f32 	%f6, %f3, %f5, %f4;
	add.f32 	%f7, %f6, 0fCB40007F;
	neg.f32 	%f8, %f7;
	fma.rn.f32 	%f9, %f1, 0fBFB8AA3B, %f8;
	fma.rn.f32 	%f10, %f1, 0fB2A57060, %f9;
	mov.b32 	%r6, %f6;
	shl.b32 	%r7, %r6, 23;
	mov.b32 	%f11, %r7;
	ex2.approx.ftz.f32 	%f12, %f10;
	mul.f32 	%f13, %f12, %f11;
	cvt.f64.f32 	%fd1, %f13;
	add.f64 	%fd2, %fd1, 0d3FF0000000000000;
	rcp.rn.f64 	%fd3, %fd2;
	cvt.rn.f32.f64 	%f14, %fd3;
	add.s64 	%rd7, %rd4, %rd5;
	st.global.f32 	[%rd7], %f14;
$L__BB0_2:
	ret;

}


// ===== COMPILED SASS (sm_100) =====

	.target	sm_100

	.elftype	@"ET_EXEC"


//--------------------- .note.nv.tkinfo           --------------------------
	.section	.note.nv.tkinfo,"",@"SHT_NOTE"
	.sectionflags	@"SHF_NOTE_NV_TKINFO"
	.tkinfo
        /*0018*/ 	.word	0x00000002
        /*0030*/ 	.string	""
        /*0030*/ 	.string	"ptxas"
        /*0030*/ 	.string	"Cuda compilation tools, release 13.0, V13.0.88"
        /*0030*/ 	.string	"Build cuda_13.0.r13.0/compiler.36424714_0"
        /*0030*/ 	.string	"-arch sm_100 -m 64 "



//--------------------- .note.nv.cuinfo           --------------------------
	.section	.note.nv.cuinfo,"",@"SHT_NOTE"
	.sectionflags	@"SHF_NOTE_NV_CUINFO"
        /*0018*/ 	.short	0x0002
        /*001a*/ 	.short	0x0064
        /*001c*/ 	.short	0x0082
	.zero		2


//--------------------- .nv.info                  --------------------------
	.section	.nv.info,"",@"SHT_CUDA_INFO"
	.align	4


	//----- nvinfo : EIATTR_REGCOUNT
	.align		4
        /*0000*/ 	.byte	0x04, 0x2f
        /*0002*/ 	.short	(.L_1 - .L_0)
	.align		4
.L_0:
        /*0004*/ 	.word	index@(sigmoid_kernel)
        /*0008*/ 	.word	0x0000000e


	//----- nvinfo : EIATTR_FRAME_SIZE
	.align		4
.L_1:
        /*000c*/ 	.byte	0x04, 0x11
        /*000e*/ 	.short	(.L_3 - .L_2)
	.align		4
.L_2:
        /*0010*/ 	.word	index@($__internal_0_$__cuda_sm20_dblrcp_rn_slowpath_v3)
        /*0014*/ 	.word	0x00000000


	//----- nvinfo : EIATTR_FRAME_SIZE
	.align		4
.L_3:
        /*0018*/ 	.byte	0x04, 0x11
        /*001a*/ 	.short	(.L_5 - .L_4)
	.align		4
.L_4:
        /*001c*/ 	.word	index@(sigmoid_kernel)
        /*0020*/ 	.word	0x00000000


	//----- nvinfo : EIATTR_MIN_STACK_SIZE
	.align		4
.L_5:
        /*0024*/ 	.byte	0x04, 0x12
        /*0026*/ 	.short	(.L_7 - .L_6)
	.align		4
.L_6:
        /*0028*/ 	.word	index@(sigmoid_kernel)
        /*002c*/ 	.word	0x00000000
.L_7:


//--------------------- .nv.compat                --------------------------
	.section	.nv.compat,"",@"SHT_CUDA_COMPAT_INFO"
	.align	4
        /*0000*/ 	.byte	0x02, 0x09, 0x00, 0x00, 0x02, 0x02, 0x01, 0x00, 0x02, 0x05, 0x05, 0x00, 0x03, 0x07, 0x01, 0x01
        /*0010*/ 	.byte	0x02, 0x03, 0x00, 0x00, 0x02, 0x06, 0x01, 0x00, 0x04, 0x0b, 0x08, 0x00, 0x01, 0x00, 0x00, 0x00
        /*0020*/ 	.byte	0x00, 0x00, 0x00, 0x00


//--------------------- .nv.info.sigmoid_kernel   --------------------------
	.section	.nv.info.sigmoid_kernel,"",@"SHT_CUDA_INFO"
	.sectionflags	@""
	.align	4


	//----- nvinfo : EIATTR_CUDA_API_VERSION
	.align		4
        /*0000*/ 	.byte	0x04, 0x37
        /*0002*/ 	.short	(.L_9 - .L_8)
.L_8:
        /*0004*/ 	.word	0x00000082


	//----- nvinfo : EIATTR_KPARAM_INFO
	.align		4
.L_9:
        /*0008*/ 	.byte	0x04, 0x17
        /*000a*/ 	.short	(.L_11 - .L_10)
.L_10:
        /*000c*/ 	.word	0x00000000
        /*0010*/ 	.short	0x0002
        /*0012*/ 	.short	0x0010
        /*0014*/ 	.byte	0x00, 0xf0, 0x11, 0x00


	//----- nvinfo : EIATTR_KPARAM_INFO
	.align		4
.L_11:
        /*0018*/ 	.byte	0x04, 0x17
        /*001a*/ 	.short	(.L_13 - .L_12)
.L_12:
        /*001c*/ 	.word	0x00000000
        /*0020*/ 	.short	0x0001
        /*0022*/ 	.short	0x0008
        /*0024*/ 	.byte	0x00, 0xf5, 0x21, 0x00


	//----- nvinfo : EIATTR_KPARAM_INFO
	.align		4
.L_13:
        /*0028*/ 	.byte	0x04, 0x17
        /*002a*/ 	.short	(.L_15 - .L_14)
.L_14:
        /*002c*/ 	.word	0x00000000
        /*0030*/ 	.short	0x0000
        /*0032*/ 	.short	0x0000
        /*0034*/ 	.byte	0x00, 0xf5, 0x21, 0x00


	//----- nvinfo : EIATTR_SPARSE_MMA_MASK
	.align		4
.L_15:
        /*0038*/ 	.byte	0x03, 0x50
        /*003a*/ 	.short	0x0000


	//----- nvinfo : EIATTR_MAXREG_COUNT
	.align		4
        /*003c*/ 	.byte	0x03, 0x1b
        /*003e*/ 	.short	0x00ff


	//----- nvinfo : EIATTR_MERCURY_ISA_VERSION
	.align		4
        /*0040*/ 	.byte	0x03, 0x5f
        /*0042*/ 	.short	0x0101


	//----- nvinfo : EIATTR_VRC_CTA_INIT_COUNT
	.align		4
        /*0044*/ 	.byte	0x02, 0x4a
	.zero		1
	.zero		1


	//----- nvinfo : EIATTR_EXIT_INSTR_OFFSETS
	.align		4
        /*0048*/ 	.byte	0x04, 0x1c
        /*004a*/ 	.short	(.L_17 - .L_16)


	//   ....[0]....
.L_16:
        /*004c*/ 	.word	0x00000070


	//   ....[1]....
        /*0050*/ 	.word	0x000002b0


	//----- nvinfo : EIATTR_CRS_STACK_SIZE
	.align		4
.L_17:
        /*0054*/ 	.byte	0x04, 0x1e
        /*0056*/ 	.short	(.L_19 - .L_18)
.L_18:
        /*0058*/ 	.word	0x00000000


	//----- nvinfo : EIATTR_CBANK_PARAM_SIZE
	.align		4
.L_19:
        /*005c*/ 	.byte	0x03, 0x19
        /*005e*/ 	.short	0x0014


	//----- nvinfo : EIATTR_PARAM_CBANK
	.align		4
        /*0060*/ 	.byte	0x04, 0x0a
        /*0062*/ 	.short	(.L_21 - .L_20)
	.align		4
.L_20:
        /*0064*/ 	.word	index@(.nv.constant0.sigmoid_kernel)
        /*0068*/ 	.short	0x0380
        /*006a*/ 	.short	0x0014


	//----- nvinfo : EIATTR_SW_WAR
	.align		4
.L_21:
        /*006c*/ 	.byte	0x04, 0x36
        /*006e*/ 	.short	(.L_23 - .L_22)
.L_22:
        /*0070*/ 	.word	0x00000008
.L_23:


//--------------------- .nv.callgraph             --------------------------
	.section	.nv.callgraph,"",@"SHT_CUDA_CALLGRAPH"
	.align	4
	.sectionentsize	8
	.align		4
        /*0000*/ 	.word	0x00000000
	.align		4
        /*0004*/ 	.word	0xffffffff
	.align		4
        /*0008*/ 	.word	0x00000000
	.align		4
        /*000c*/ 	.word	0xfffffffe
	.align		4
        /*0010*/ 	.word	0x00000000
	.align		4
        /*0014*/ 	.word	0xfffffffd
	.align		4
        /*0018*/ 	.word	0x00000000
	.align		4
        /*001c*/ 	.word	0xfffffffc


//--------------------- .text.sigmoid_kernel      --------------------------
	.section	.text.sigmoid_kernel,"ax",@progbits
	.align	128
        .global         sigmoid_kernel
        .type           sigmoid_kernel,@function
        .size           sigmoid_kernel,(.L_x_7 - sigmoid_kernel)
        .other          sigmoid_kernel,@"STO_CUDA_ENTRY STV_DEFAULT"
sigmoid_kernel:
.text.sigmoid_kernel:
[----:B------:R-:W-:Y:S01]  /*0000*/  LDC R1, c[0x0][0x37c] ;  /* 0x0000df00ff017b82 */ /* 0x000fe20000000800 */
[----:B------:R-:W0:Y:S07]  /*0010*/  S2R R3, SR_TID.X ;  /* 0x0000000000037919 */ /* 0x000e2e0000002100 */
[----:B------:R-:W0:Y:S01]  /*0020*/  S2UR UR4, SR_CTAID.X ;  /* 0x00000000000479c3 */ /* 0x000e220000002500 */
[----:B------:R-:W1:Y:S07]  /*0030*/  LDCU UR5, c[0x0][0x390] ;  /* 0x00007200ff0577ac */ /* 0x000e6e0008000800 */
[----:B------:R-:W0:Y:S02]  /*0040*/  LDC R0, c[0x0][0x360] ;  /* 0x0000d800ff007b82 */ /* 0x000e240000000800 */
[----:B0-----:R-:W-:-:S05]  /*0050*/  IMAD R0, R0, UR4, R3 ;  /* 0x0000000400007c24 */ /* 0x001fca000f8e0203 */
[----:B-1----:R-:W-:-:S13]  /*0060*/  ISETP.GE.AND P0, PT, R0, UR5, PT ;  /* 0x0000000500007c0c */ /* 0x002fda000bf06270 */
[----:B------:R-:W-:Y:S05]  /*0070*/  @P0 EXIT ;  /* 0x000000000000094d */ /* 0x000fea0003800000 */
[----:B------:R-:W0:Y:S01]  /*0080*/  LDC.64 R2, c[0x0][0x380] ;  /* 0x0000e000ff027b82 */ /* 0x000e220000000a00 */
[----:B------:R-:W1:Y:S01]  /*0090*/  LDCU.64 UR4, c[0x0][0x358] ;  /* 0x00006b00ff0477ac */ /* 0x000e620008000a00 */
[----:B0-----:R-:W-:-:S06]  /*00a0*/  IMAD.WIDE R2, R0, 0x4, R2 ;  /* 0x0000000400027825 */ /* 0x001fcc00078e0202 */
[----:B-1----:R-:W2:Y:S01]  /*00b0*/  LDG.E.CONSTANT R2, desc[UR4][R2.64] ;  /* 0x0000000402027981 */ /* 0x002ea2000c1e9900 */
[----:B------:R-:W-:Y:S01]  /*00c0*/  IMAD.MOV.U32 R5, RZ, RZ, 0x3bbb989d ;  /* 0x3bbb989dff057424 */ /* 0x000fe200078e00ff */
[----:B------:R-:W-:Y:S01]  /*00d0*/  BSSY.RECONVERGENT B0, `(.L_x_0) ;  /* 0x0000019000007945 */ /* 0x000fe20003800200 */
[----:B------:R-:W-:Y:S02]  /*00e0*/  IMAD.MOV.U32 R7, RZ, RZ, 0x437c0000 ;  /* 0x437c0000ff077424 */ /* 0x000fe400078e00ff */
[----:B--2---:R-:W-:-:S04]  /*00f0*/  FFMA.SAT R4, R2, -R5, 0.5 ;  /* 0x3f00000002047423 */ /* 0x004fc80000002805 */
[----:B------:R-:W-:-:S04]  /*0100*/  FFMA.RM R4, R4, R7, 12582913 ;  /* 0x4b40000104047423 */ /* 0x000fc80000004007 */
[C---:B------:R-:W-:Y:S01]  /*0110*/  FADD R5, R4.reuse, -12583039 ;  /* 0xcb40007f04057421 */ /* 0x040fe20000000000 */
[----:B------:R-:W-:-:S03]  /*0120*/  SHF.L.U32 R4, R4, 0x17, RZ ;  /* 0x0000001704047819 */ /* 0x000fc600000006ff */
[----:B------:R-:W-:-:S04]  /*0130*/  FFMA R5, R2, -1.4426950216293334961, -R5 ;  /* 0xbfb8aa3b02057823 */ /* 0x000fc80000000805 */
[----:B------:R-:W-:-:S04]  /*0140*/  FFMA R10, R2, -1.925963033500011079e-08, R5 ;  /* 0xb2a57060020a7823 */ /* 0x000fc80000000005 */
[----:B------:R-:W0:Y:S02]  /*0150*/  MUFU.EX2 R5, R10 ;  /* 0x0000000a00057308 */ /* 0x000e240000000800 */
[----:B0-----:R-:W-:-:S06]  /*0160*/  FMUL R11, R4, R5 ;  /* 0x00000005040b7220 */ /* 0x001fcc0000400000 */
[----:B------:R-:W0:Y:S02]  /*0170*/  F2F.F64.F32 R2, R11 ;  /* 0x0000000b00027310 */ /* 0x000e240000201800 */
[----:B0-----:R-:W-:-:S06]  /*0180*/  DADD R4, R2, 1 ;  /* 0x3ff0000002047429 */ /* 0x001fcc0000000000 */
[----:B------:R-:W0:Y:S04]  /*0190*/  MUFU.RCP64H R3, R5 ;  /* 0x0000000500037308 */ /* 0x000e280000001800 */
[----:B------:R-:W-:-:S05]  /*01a0*/  VIADD R2, R5, 0x300402 ;  /* 0x0030040205027836 */ /* 0x000fca0000000000 */
[----:B------:R-:W-:Y:S01]  /*01b0*/  FSETP.GEU.AND P0, PT, |R2|, 5.8789094863358348022e-39, PT ;  /* 0x004004020200780b */ /* 0x000fe20003f0e200 */
[----:B0-----:R-:W-:-:S08]  /*01c0*/  DFMA R6, -R4, R2, 1 ;  /* 0x3ff000000406742b */ /* 0x001fd00000000102 */
[----:B------:R-:W-:-:S08]  /*01d0*/  DFMA R6, R6, R6, R6 ;  /* 0x000000060606722b */ /* 0x000fd00000000006 */
[----:B------:R-:W-:-:S08]  /*01e0*/  DFMA R6, R2, R6, R2 ;  /* 0x000000060206722b */ /* 0x000fd00000000002 */
[----:B------:R-:W-:-:S08]  /*01f0*/  DFMA R8, -R4, R6, 1 ;  /* 0x3ff000000408742b */ /* 0x000fd00000000106 */
[----:B------:R-:W-:Y:S01]  /*0200*/  DFMA R6, R6, R8, R6 ;  /* 0x000000080606722b */ /* 0x000fe20000000006 */
[----:B------:R-:W-:Y:S10]  /*0210*/  @P0 BRA `(.L_x_1) ;  /* 0x0000000000100947 */ /* 0x000ff40003800000 */
[----:B------:R-:W-:-:S04]  /*0220*/  LOP3.LUT R2, R5, 0x7fffffff, RZ, 0xc0, !PT ;  /* 0x7fffffff05027812 */ /* 0x000fc800078ec0ff */
[----:B------:R-:W-:Y:S02]  /*0230*/  IADD3 R8, PT, PT, R2, -0x100000, RZ ;  /* 0xfff0000002087810 */ /* 0x000fe40007ffe0ff */
[----:B------:R-:W-:-:S07]  /*0240*/  MOV R2, 0x260 ;  /* 0x0000026000027802 */ /* 0x000fce0000000f00 */
[----:B------:R-:W-:Y:S05]  /*0250*/  CALL.REL.NOINC `($__internal_0_$__cuda_sm20_dblrcp_rn_slowpath_v3) ;  /* 0x0000000000187944 */ /* 0x000fea0003c00000 */
.L_x_1:
[----:B------:R-:W-:Y:S05]  /*0260*/  BSYNC.RECONVERGENT B0 ;  /* 0x0000000000007941 */ /* 0x000fea0003800200 */
.L_x_0:
[----:B------:R-:W0:Y:S01]  /*0270*/  LDC.64 R2, c[0x0][0x388] ;  /* 0x0000e200ff027b82 */ /* 0x000e220000000a00 */
[----:B------:R-:W1:Y:S01]  /*0280*/  F2F.F32.F64 R7, R6 ;  /* 0x0000000600077310 */ /* 0x000e620000301000 */
[----:B0-----:R-:W-:-:S05]  /*0290*/  IMAD.WIDE R2, R0, 0x4, R2 ;  /* 0x0000000400027825 */ /* 0x001fca00078e0202 */
[----:B-1----:R-:W-:Y:S01]  /*02a0*/  STG.E desc[UR4][R2.64], R7 ;  /* 0x0000000702007986 */ /* 0x002fe2000c101904 */
[----:B------:R-:W-:Y:S05]  /*02b0*/  EXIT ;  /* 0x000000000000794d */ /* 0x000fea0003800000 */
        .weak           $__internal_0_$__cuda_sm20_dblrcp_rn_slowpath_v3
        .type           $__internal_0_$__cuda_sm20_dblrcp_rn_slowpath_v3,@function
        .size           $__internal_0_$__cuda_sm20_dblrcp_rn_slowpath_v3,(.L_x_7 - $__internal_0_$__cuda_sm20_dblrcp_rn_slowpath_v3)
$__internal_0_$__cuda_sm20_dblrcp_rn_slowpath_v3:
[----:B------:R-:W-:Y:S01]  /*02c0*/  DSETP.GTU.AND P0, PT, |R4|, +INF , PT ;  /* 0x7ff000000400742a */ /* 0x000fe20003f0c200 */
[----:B------:R-:W-:-:S13]  /*02d0*/  BSSY.RECONVERGENT B1, `(.L_x_2) ;  /* 0x0000023000017945 */ /* 0x000fda0003800200 */
[----:B------:R-:W-:Y:S05]  /*02e0*/  @P0 BRA `(.L_x_3) ;  /* 0x00000000007c0947 */ /* 0x000fea0003800000 */
[----:B------:R-:W-:-:S05]  /*02f0*/  LOP3.LUT R3, R5, 0x7fffffff, RZ, 0xc0, !PT ;  /* 0x7fffffff05037812 */ /* 0x000fca00078ec0ff */
[----:B------:R-:W-:-:S05]  /*0300*/  VIADD R6, R3, 0xffffffff ;  /* 0xffffffff03067836 */ /* 0x000fca0000000000 */
[----:B------:R-:W-:-:S13]  /*0310*/  ISETP.GE.U32.AND P0, PT, R6, 0x7fefffff, PT ;  /* 0x7fefffff0600780c */ /* 0x000fda0003f06070 */
[----:B------:R-:W-:Y:S02]  /*0320*/  @P0 LOP3.LUT R7, R5, 0x7ff00000, RZ, 0x3c, !PT ;  /* 0x7ff0000005070812 */ /* 0x000fe400078e3cff */
[----:B------:R-:W-:Y:S01]  /*0330*/  @P0 MOV R6, RZ ;  /* 0x000000ff00060202 */ /* 0x000fe20000000f00 */
[----:B------:R-:W-:Y:S06]  /*0340*/  @P0 BRA `(.L_x_4) ;  /* 0x00000000006c0947 */ /* 0x000fec0003800000 */
[----:B------:R-:W-:-:S13]  /*0350*/  ISETP.GE.U32.AND P0, PT, R3, 0x1000001, PT ;  /* 0x010000010300780c */ /* 0x000fda0003f06070 */
[----:B------:R-:W-:Y:S05]  /*0360*/  @!P0 BRA `(.L_x_5) ;  /* 0x0000000000348947 */ /* 0x000fea0003800000 */
[----:B------:R-:W-:Y:S01]  /*0370*/  VIADD R7, R5, 0xc0200000 ;  /* 0xc020000005077836 */ /* 0x000fe20000000000 */
[----:B------:R-:W-:-:S03]  /*0380*/  MOV R6, R4 ;  /* 0x0000000400067202 */ /* 0x000fc60000000f00 */
[----:B------:R-:W0:Y:S03]  /*0390*/  MUFU.RCP64H R9, R7 ;  /* 0x0000000700097308 */ /* 0x000e260000001800 */
[----:B0-----:R-:W-:-:S08]  /*03a0*/  DFMA R10, -R6, R8, 1 ;  /* 0x3ff00000060a742b */ /* 0x001fd00000000108 */
[----:B------:R-:W-:-:S08]  /*03b0*/  DFMA R10, R10, R10, R10 ;  /* 0x0000000a0a0a722b */ /* 0x000fd0000000000a */
[----:B------:R-:W-:-:S08]  /*03c0*/  DFMA R10, R8, R10, R8 ;  /* 0x0000000a080a722b */ /* 0x000fd00000000008 */
[----:B------:R-:W-:-:S08]  /*03d0*/  DFMA R8, -R6, R10, 1 ;  /* 0x3ff000000608742b */ /* 0x000fd0000000010a */
[----:B------:R-:W-:-:S08]  /*03e0*/  DFMA R8, R10, R8, R10 ;  /* 0x000000080a08722b */ /* 0x000fd0000000000a */
[----:B------:R-:W-:-:S08]  /*03f0*/  DMUL R8, R8, 2.2250738585072013831e-308 ;  /* 0x0010000008087828 */ /* 0x000fd00000000000 */
[----:B------:R-:W-:-:S08]  /*0400*/  DFMA R4, -R4, R8, 1 ;  /* 0x3ff000000404742b */ /* 0x000fd00000000108 */
[----:B------:R-:W-:-:S08]  /*0410*/  DFMA R4, R4, R4, R4 ;  /* 0x000000040404722b */ /* 0x000fd00000000004 */
[----:B------:R-:W-:Y:S01]  /*0420*/  DFMA R6, R8, R4, R8 ;  /* 0x000000040806722b */ /* 0x000fe20000000008 */
[----:B------:R-:W-:Y:S10]  /*0430*/  BRA `(.L_x_4) ;  /* 0x0000000000307947 */ /* 0x000ff40003800000 */
.L_x_5:
[----:B------:R-:W-:Y:S01]  /*0440*/  DMUL R4, R4, 8.11296384146066816958e+31 ;  /* 0x4690000004047828 */ /* 0x000fe20000000000 */
[----:B------:R-:W-:-:S05]  /*0450*/  IMAD.MOV.U32 R6, RZ, RZ, R8 ;  /* 0x000000ffff067224 */ /* 0x000fca00078e0008 */
[----:B------:R-:W0:Y:S02]  /*0460*/  MUFU.RCP64H R7, R5 ;  /* 0x0000000500077308 */ /* 0x000e240000001800 */
[----:B0-----:R-:W-:-:S08]  /*0470*/  DFMA R8, -R4, R6, 1 ;  /* 0x3ff000000408742b */ /* 0x001fd00000000106 */
[----:B------:R-:W-:-:S08]  /*0480*/  DFMA R8, R8, R8, R8 ;  /* 0x000000080808722b */ /* 0x000fd00000000008 */
[----:B------:R-:W-:-:S08]  /*0490*/  DFMA R8, R6, R8, R6 ;  /* 0x000000080608722b */ /* 0x000fd00000000006 */
[----:B------:R-:W-:-:S08]  /*04a0*/  DFMA R6, -R4, R8, 1 ;  /* 0x3ff000000406742b */ /* 0x000fd00000000108 */
[----:B------:R-:W-:-:S08]  /*04b0*/  DFMA R6, R8, R6, R8 ;  /* 0x000000060806722b */ /* 0x000fd00000000008 */
[----:B------:R-:W-:Y:S01]  /*04c0*/  DMUL R6, R6, 8.11296384146066816958e+31 ;  /* 0x4690000006067828 */ /* 0x000fe20000000000 */
[----:B------:R-:W-:Y:S10]  /*04d0*/  BRA `(.L_x_4) ;  /* 0x0000000000087947 */ /* 0x000ff40003800000 */
.L_x_3:
[----:B------:R-:W-:Y:S02]  /*04e0*/  LOP3.LUT R7, R5, 0x80000, RZ, 0xfc, !PT ;  /* 0x0008000005077812 */ /* 0x000fe400078efcff */
[----:B------:R-:W-:-:S07]  /*04f0*/  MOV R6, R4 ;  /* 0x0000000400067202 */ /* 0x000fce0000000f00 */
.L_x_4:
[----:B------:R-:W-:Y:S05]  /*0500*/  BSYNC.RECONVERGENT B1 ;  /* 0x0000000000017941 */ /* 0x000fea0003800200 */
.L_x_2:
[----:B------:R-:W-:-:S04]  /*0510*/  MOV R3, 0x0 ;  /* 0x0000000000037802 */ /* 0x000fc80000000f00 */
[----:B------:R-:W-:Y:S05]  /*0520*/  RET.REL.NODEC R2 `(sigmoid_kernel) ;  /* 0xfffffff802b47950 */ /* 0x000fea0003c3ffff */
.L_x_6:
[----:B------:R-:W-:-:S00]  /*0530*/  BRA `(.L_x_6) ;  /* 0xfffffffc00fc7947 */ /* 0x000fc0000383ffff */
[----:B------:R-:W-:-:S00]  /*0540*/  NOP ;  /* 0x0000000000007918 */ /* 0x000fc00000000000 */
        /* <DEDUP_REMOVED lines=11> */
.L_x_7:


//--------------------- .nv.shared.reserved.0     --------------------------
	.section	.nv.shared.reserved.0,"aw",@nobits
	.weak		__nv_reservedSMEM_offset_0_alias
	.size		__nv_reservedSMEM_offset_0_alias, 0, 64
	.other		__nv_reservedSMEM_offset_0_alias,@"STO_CUDA_RESERVED_SHARED STV_DEFAULT"
__nv_reservedSMEM_offset_0_alias:
	.zero		0
	.zero		64


//--------------------- .nv.constant0.sigmoid_kernel --------------------------
	.section	.nv.constant0.sigmoid_kernel,"a",@progbits
	.sectionflags	@""
	.align	4
.nv.constant0.sigmoid_kernel:
	.zero		916


//--------------------- SYMBOLS --------------------------

	.type		.nv.reservedSmem.offset0,@object
	.size		.nv.reservedSmem.offset0,0x4
